//
// Generated by NVIDIA NVVM Compiler
//
// Compiler Build ID: CL-36424714
// Cuda compilation tools, release 13.0, V13.0.88
// Based on NVVM 20.0.0
//

.version 9.0
.target sm_100
.address_size 64

	// .globl	_Z12setup_kernelP17curandStateXORWOWm
.extern .func  (.param .b32 func_retval0) vprintf
(
	.param .b64 vprintf_param_0,
	.param .b64 vprintf_param_1
)
;
.global .align 4 .b8 precalc_xorwow_matrix[102400];
.global .align 4 .b8 precalc_xorwow_offset_matrix[102400];
.global .align 4 .b8 mrg32k3aM1[2304];
.global .align 4 .b8 mrg32k3aM2[2304];
.global .align 4 .b8 mrg32k3aM1SubSeq[2016];
.global .align 4 .b8 mrg32k3aM2SubSeq[2016];
.global .align 4 .b8 mrg32k3aM1Seq[2304];
.global .align 4 .b8 mrg32k3aM2Seq[2304];
.const .align 8 .b8 __cr_lgamma_table[72];
.global .align 1 .b8 $str[23] = {105, 110, 100, 61, 32, 37, 100, 44, 32, 97, 110, 100, 32, 110, 117, 109, 98, 101, 114, 32, 61, 10};

.visible .entry _Z12setup_kernelP17curandStateXORWOWm(
	.param .u64 .ptr .align 1 _Z12setup_kernelP17curandStateXORWOWm_param_0,
	.param .u64 _Z12setup_kernelP17curandStateXORWOWm_param_1
)
{
	.reg .pred 	%p<24>;
	.reg .b32 	%r<410>;
	.reg .b64 	%rd<19>;

	ld.param.u64 	%rd8, [_Z12setup_kernelP17curandStateXORWOWm_param_0];
	ld.param.u64 	%rd9, [_Z12setup_kernelP17curandStateXORWOWm_param_1];
	cvta.to.global.u64 	%rd10, %rd8;
	mov.u32 	%r182, %tid.x;
	cvt.u64.u32 	%rd18, %r182;
	mul.wide.u32 	%rd11, %r182, 48;
	add.s64 	%rd2, %rd10, %rd11;
	cvt.u32.u64 	%r183, %rd9;
	xor.b32  	%r184, %r183, -1429050551;
	mul.lo.s32 	%r185, %r184, 1099087573;
	{ .reg .b32 tmp; mov.b64 {tmp, %r186}, %rd9; }
	xor.b32  	%r187, %r186, -136515619;
	mul.lo.s32 	%r188, %r187, -1703105765;
	add.s32 	%r189, %r185, %r188;
	add.s32 	%r190, %r189, 6615241;
	add.s32 	%r191, %r185, 123456789;
	st.global.v2.u32 	[%rd2], {%r190, %r191};
	xor.b32  	%r192, %r185, 362436069;
	add.s32 	%r193, %r188, 521288629;
	st.global.v2.u32 	[%rd2+8], {%r192, %r193};
	xor.b32  	%r194, %r188, 88675123;
	add.s32 	%r195, %r185, 5783321;
	st.global.v2.u32 	[%rd2+16], {%r194, %r195};
	setp.eq.s32 	%p1, %r182, 0;
	@%p1 bra 	$L__BB0_42;
	mov.b32 	%r316, 0;
$L__BB0_2:
	and.b64  	%rd4, %rd18, 3;
	setp.eq.s64 	%p2, %rd4, 0;
	@%p2 bra 	$L__BB0_41;
	mul.wide.u32 	%rd12, %r316, 3200;
	mov.u64 	%rd13, precalc_xorwow_matrix;
	add.s64 	%rd5, %rd13, %rd12;
	cvt.u32.u64 	%r2, %rd4;
	mov.b32 	%r317, 0;
$L__BB0_4:
	mov.b32 	%r330, 0;
	mov.u32 	%r331, %r330;
	mov.u32 	%r332, %r330;
	mov.u32 	%r333, %r330;
	mov.u32 	%r334, %r330;
	mov.u32 	%r323, %r330;
$L__BB0_5:
	mul.wide.u32 	%rd14, %r323, 4;
	add.s64 	%rd15, %rd2, %rd14;
	ld.global.u32 	%r10, [%rd15+4];
	shl.b32 	%r11, %r323, 5;
	mov.b32 	%r329, 0;
$L__BB0_6:
	.pragma "nounroll";
	shr.u32 	%r200, %r10, %r329;
	and.b32  	%r201, %r200, 1;
	setp.eq.b32 	%p3, %r201, 1;
	not.pred 	%p4, %p3;
	add.s32 	%r202, %r11, %r329;
	mul.lo.s32 	%r203, %r202, 5;
	mul.wide.u32 	%rd16, %r203, 4;
	add.s64 	%rd6, %rd5, %rd16;
	@%p4 bra 	$L__BB0_8;
	ld.global.u32 	%r204, [%rd6];
	xor.b32  	%r334, %r334, %r204;
	ld.global.u32 	%r205, [%rd6+4];
	xor.b32  	%r333, %r333, %r205;
	ld.global.u32 	%r206, [%rd6+8];
	xor.b32  	%r332, %r332, %r206;
	ld.global.u32 	%r207, [%rd6+12];
	xor.b32  	%r331, %r331, %r207;
	ld.global.u32 	%r208, [%rd6+16];
	xor.b32  	%r330, %r330, %r208;
$L__BB0_8:
	and.b32  	%r210, %r200, 2;
	setp.eq.s32 	%p5, %r210, 0;
	@%p5 bra 	$L__BB0_10;
	ld.global.u32 	%r211, [%rd6+20];
	xor.b32  	%r334, %r334, %r211;
	ld.global.u32 	%r212, [%rd6+24];
	xor.b32  	%r333, %r333, %r212;
	ld.global.u32 	%r213, [%rd6+28];
	xor.b32  	%r332, %r332, %r213;
	ld.global.u32 	%r214, [%rd6+32];
	xor.b32  	%r331, %r331, %r214;
	ld.global.u32 	%r215, [%rd6+36];
	xor.b32  	%r330, %r330, %r215;
$L__BB0_10:
	and.b32  	%r217, %r200, 4;
	setp.eq.s32 	%p6, %r217, 0;
	@%p6 bra 	$L__BB0_12;
	ld.global.u32 	%r218, [%rd6+40];
	xor.b32  	%r334, %r334, %r218;
	ld.global.u32 	%r219, [%rd6+44];
	xor.b32  	%r333, %r333, %r219;
	ld.global.u32 	%r220, [%rd6+48];
	xor.b32  	%r332, %r332, %r220;
	ld.global.u32 	%r221, [%rd6+52];
	xor.b32  	%r331, %r331, %r221;
	ld.global.u32 	%r222, [%rd6+56];
	xor.b32  	%r330, %r330, %r222;
$L__BB0_12:
	and.b32  	%r224, %r200, 8;
	setp.eq.s32 	%p7, %r224, 0;
	@%p7 bra 	$L__BB0_14;
	ld.global.u32 	%r225, [%rd6+60];
	xor.b32  	%r334, %r334, %r225;
	ld.global.u32 	%r226, [%rd6+64];
	xor.b32  	%r333, %r333, %r226;
	ld.global.u32 	%r227, [%rd6+68];
	xor.b32  	%r332, %r332, %r227;
	ld.global.u32 	%r228, [%rd6+72];
	xor.b32  	%r331, %r331, %r228;
	ld.global.u32 	%r229, [%rd6+76];
	xor.b32  	%r330, %r330, %r229;
$L__BB0_14:
	and.b32  	%r231, %r200, 16;
	setp.eq.s32 	%p8, %r231, 0;
	@%p8 bra 	$L__BB0_16;
	ld.global.u32 	%r232, [%rd6+80];
	xor.b32  	%r334, %r334, %r232;
	ld.global.u32 	%r233, [%rd6+84];
	xor.b32  	%r333, %r333, %r233;
	ld.global.u32 	%r234, [%rd6+88];
	xor.b32  	%r332, %r332, %r234;
	ld.global.u32 	%r235, [%rd6+92];
	xor.b32  	%r331, %r331, %r235;
	ld.global.u32 	%r236, [%rd6+96];
	xor.b32  	%r330, %r330, %r236;
$L__BB0_16:
	and.b32  	%r238, %r200, 32;
	setp.eq.s32 	%p9, %r238, 0;
	@%p9 bra 	$L__BB0_18;
	ld.global.u32 	%r239, [%rd6+100];
	xor.b32  	%r334, %r334, %r239;
	ld.global.u32 	%r240, [%rd6+104];
	xor.b32  	%r333, %r333, %r240;
	ld.global.u32 	%r241, [%rd6+108];
	xor.b32  	%r332, %r332, %r241;
	ld.global.u32 	%r242, [%rd6+112];
	xor.b32  	%r331, %r331, %r242;
	ld.global.u32 	%r243, [%rd6+116];
	xor.b32  	%r330, %r330, %r243;
$L__BB0_18:
	and.b32  	%r245, %r200, 64;
	setp.eq.s32 	%p10, %r245, 0;
	@%p10 bra 	$L__BB0_20;
	ld.global.u32 	%r246, [%rd6+120];
	xor.b32  	%r334, %r334, %r246;
	ld.global.u32 	%r247, [%rd6+124];
	xor.b32  	%r333, %r333, %r247;
	ld.global.u32 	%r248, [%rd6+128];
	xor.b32  	%r332, %r332, %r248;
	ld.global.u32 	%r249, [%rd6+132];
	xor.b32  	%r331, %r331, %r249;
	ld.global.u32 	%r250, [%rd6+136];
	xor.b32  	%r330, %r330, %r250;
$L__BB0_20:
	and.b32  	%r252, %r200, 128;
	setp.eq.s32 	%p11, %r252, 0;
	@%p11 bra 	$L__BB0_22;
	ld.global.u32 	%r253, [%rd6+140];
	xor.b32  	%r334, %r334, %r253;
	ld.global.u32 	%r254, [%rd6+144];
	xor.b32  	%r333, %r333, %r254;
	ld.global.u32 	%r255, [%rd6+148];
	xor.b32  	%r332, %r332, %r255;
	ld.global.u32 	%r256, [%rd6+152];
	xor.b32  	%r331, %r331, %r256;
	ld.global.u32 	%r257, [%rd6+156];
	xor.b32  	%r330, %r330, %r257;
$L__BB0_22:
	and.b32  	%r259, %r200, 256;
	setp.eq.s32 	%p12, %r259, 0;
	@%p12 bra 	$L__BB0_24;
	ld.global.u32 	%r260, [%rd6+160];
	xor.b32  	%r334, %r334, %r260;
	ld.global.u32 	%r261, [%rd6+164];
	xor.b32  	%r333, %r333, %r261;
	ld.global.u32 	%r262, [%rd6+168];
	xor.b32  	%r332, %r332, %r262;
	ld.global.u32 	%r263, [%rd6+172];
	xor.b32  	%r331, %r331, %r263;
	ld.global.u32 	%r264, [%rd6+176];
	xor.b32  	%r330, %r330, %r264;
$L__BB0_24:
	and.b32  	%r266, %r200, 512;
	setp.eq.s32 	%p13, %r266, 0;
	@%p13 bra 	$L__BB0_26;
	ld.global.u32 	%r267, [%rd6+180];
	xor.b32  	%r334, %r334, %r267;
	ld.global.u32 	%r268, [%rd6+184];
	xor.b32  	%r333, %r333, %r268;
	ld.global.u32 	%r269, [%rd6+188];
	xor.b32  	%r332, %r332, %r269;
	ld.global.u32 	%r270, [%rd6+192];
	xor.b32  	%r331, %r331, %r270;
	ld.global.u32 	%r271, [%rd6+196];
	xor.b32  	%r330, %r330, %r271;
$L__BB0_26:
	and.b32  	%r273, %r200, 1024;
	setp.eq.s32 	%p14, %r273, 0;
	@%p14 bra 	$L__BB0_28;
	ld.global.u32 	%r274, [%rd6+200];
	xor.b32  	%r334, %r334, %r274;
	ld.global.u32 	%r275, [%rd6+204];
	xor.b32  	%r333, %r333, %r275;
	ld.global.u32 	%r276, [%rd6+208];
	xor.b32  	%r332, %r332, %r276;
	ld.global.u32 	%r277, [%rd6+212];
	xor.b32  	%r331, %r331, %r277;
	ld.global.u32 	%r278, [%rd6+216];
	xor.b32  	%r330, %r330, %r278;
$L__BB0_28:
	and.b32  	%r280, %r200, 2048;
	setp.eq.s32 	%p15, %r280, 0;
	@%p15 bra 	$L__BB0_30;
	ld.global.u32 	%r281, [%rd6+220];
	xor.b32  	%r334, %r334, %r281;
	ld.global.u32 	%r282, [%rd6+224];
	xor.b32  	%r333, %r333, %r282;
	ld.global.u32 	%r283, [%rd6+228];
	xor.b32  	%r332, %r332, %r283;
	ld.global.u32 	%r284, [%rd6+232];
	xor.b32  	%r331, %r331, %r284;
	ld.global.u32 	%r285, [%rd6+236];
	xor.b32  	%r330, %r330, %r285;
$L__BB0_30:
	and.b32  	%r287, %r200, 4096;
	setp.eq.s32 	%p16, %r287, 0;
	@%p16 bra 	$L__BB0_32;
	ld.global.u32 	%r288, [%rd6+240];
	xor.b32  	%r334, %r334, %r288;
	ld.global.u32 	%r289, [%rd6+244];
	xor.b32  	%r333, %r333, %r289;
	ld.global.u32 	%r290, [%rd6+248];
	xor.b32  	%r332, %r332, %r290;
	ld.global.u32 	%r291, [%rd6+252];
	xor.b32  	%r331, %r331, %r291;
	ld.global.u32 	%r292, [%rd6+256];
	xor.b32  	%r330, %r330, %r292;
$L__BB0_32:
	and.b32  	%r294, %r200, 8192;
	setp.eq.s32 	%p17, %r294, 0;
	@%p17 bra 	$L__BB0_34;
	ld.global.u32 	%r295, [%rd6+260];
	xor.b32  	%r334, %r334, %r295;
	ld.global.u32 	%r296, [%rd6+264];
	xor.b32  	%r333, %r333, %r296;
	ld.global.u32 	%r297, [%rd6+268];
	xor.b32  	%r332, %r332, %r297;
	ld.global.u32 	%r298, [%rd6+272];
	xor.b32  	%r331, %r331, %r298;
	ld.global.u32 	%r299, [%rd6+276];
	xor.b32  	%r330, %r330, %r299;
$L__BB0_34:
	and.b32  	%r301, %r200, 16384;
	setp.eq.s32 	%p18, %r301, 0;
	@%p18 bra 	$L__BB0_36;
	ld.global.u32 	%r302, [%rd6+280];
	xor.b32  	%r334, %r334, %r302;
	ld.global.u32 	%r303, [%rd6+284];
	xor.b32  	%r333, %r333, %r303;
	ld.global.u32 	%r304, [%rd6+288];
	xor.b32  	%r332, %r332, %r304;
	ld.global.u32 	%r305, [%rd6+292];
	xor.b32  	%r331, %r331, %r305;
	ld.global.u32 	%r306, [%rd6+296];
	xor.b32  	%r330, %r330, %r306;
$L__BB0_36:
	and.b32  	%r308, %r200, 32768;
	setp.eq.s32 	%p19, %r308, 0;
	@%p19 bra 	$L__BB0_38;
	ld.global.u32 	%r309, [%rd6+300];
	xor.b32  	%r334, %r334, %r309;
	ld.global.u32 	%r310, [%rd6+304];
	xor.b32  	%r333, %r333, %r310;
	ld.global.u32 	%r311, [%rd6+308];
	xor.b32  	%r332, %r332, %r311;
	ld.global.u32 	%r312, [%rd6+312];
	xor.b32  	%r331, %r331, %r312;
	ld.global.u32 	%r313, [%rd6+316];
	xor.b32  	%r330, %r330, %r313;
$L__BB0_38:
	add.s32 	%r329, %r329, 16;
	setp.ne.s32 	%p20, %r329, 32;
	@%p20 bra 	$L__BB0_6;
	mad.lo.s32 	%r314, %r323, -31, %r11;
	add.s32 	%r323, %r314, 1;
	setp.ne.s32 	%p21, %r323, 5;
	@%p21 bra 	$L__BB0_5;
	st.global.u32 	[%rd2+4], %r334;
	st.global.u32 	[%rd2+8], %r333;
	st.global.u32 	[%rd2+12], %r332;
	st.global.u32 	[%rd2+16], %r331;
	st.global.u32 	[%rd2+20], %r330;
	add.s32 	%r317, %r317, 1;
	setp.lt.u32 	%p22, %r317, %r2;
	@%p22 bra 	$L__BB0_4;
$L__BB0_41:
	shr.u64 	%rd7, %rd18, 2;
	add.s32 	%r316, %r316, 1;
	setp.gt.u64 	%p23, %rd18, 3;
	mov.u64 	%rd18, %rd7;
	@%p23 bra 	$L__BB0_2;
$L__BB0_42:
	mov.b32 	%r315, 0;
	st.global.v2.u32 	[%rd2+24], {%r315, %r315};
	st.global.u32 	[%rd2+32], %r315;
	mov.b64 	%rd17, 0;
	st.global.u64 	[%rd2+40], %rd17;
	ret;

}
	// .globl	_Z8generateP17curandStateXORWOW
.visible .entry _Z8generateP17curandStateXORWOW(
	.param .u64 .ptr .align 1 _Z8generateP17curandStateXORWOW_param_0
)
{
	.local .align 8 .b8 	__local_depot1[8];
	.reg .b64 	%SP;
	.reg .b64 	%SPL;
	.reg .b32 	%r<20>;
	.reg .b32 	%f<2>;
	.reg .b64 	%rd<9>;
	.reg .b64 	%fd<2>;

	mov.u64 	%SPL, __local_depot1;
	cvta.local.u64 	%SP, %SPL;
	ld.param.u64 	%rd1, [_Z8generateP17curandStateXORWOW_param_0];
	cvta.to.global.u64 	%rd2, %rd1;
	add.u64 	%rd3, %SP, 0;
	add.u64 	%rd4, %SPL, 0;
	mov.u32 	%r1, %tid.x;
	mul.wide.u32 	%rd5, %r1, 48;
	add.s64 	%rd6, %rd2, %rd5;
	ld.global.v2.u32 	{%r2, %r3}, [%rd6];
	ld.global.v2.u32 	{%r4, %r5}, [%rd6+8];
	ld.global.v2.u32 	{%r6, %r7}, [%rd6+16];
	ld.global.v2.u32 	{%r8, %r9}, [%rd6+24];
	ld.global.f32 	%f1, [%rd6+32];
	ld.global.f64 	%fd1, [%rd6+40];
	shr.u32 	%r10, %r3, 2;
	xor.b32  	%r11, %r10, %r3;
	shl.b32 	%r12, %r7, 4;
	shl.b32 	%r13, %r11, 1;
	xor.b32  	%r14, %r12, %r13;
	xor.b32  	%r15, %r14, %r7;
	xor.b32  	%r16, %r15, %r11;
	add.s32 	%r17, %r2, 362437;
	st.local.u32 	[%rd4], %r1;
	mov.u64 	%rd7, $str;
	cvta.global.u64 	%rd8, %rd7;
	{ // callseq 0, 0
	.param .b64 param0;
	st.param.b64 	[param0], %rd8;
	.param .b64 param1;
	st.param.b64 	[param1], %rd3;
	.param .b32 retval0;
	call.uni (retval0), 
	vprintf, 
	(
	param0, 
	param1
	);
	ld.param.b32 	%r18, [retval0];
	} // callseq 0
	st.global.v2.u32 	[%rd6], {%r17, %r4};
	st.global.v2.u32 	[%rd6+8], {%r5, %r6};
	st.global.v2.u32 	[%rd6+16], {%r7, %r16};
	st.global.v2.u32 	[%rd6+24], {%r8, %r9};
	st.global.f32 	[%rd6+32], %f1;
	st.global.f64 	[%rd6+40], %fd1;
	ret;

}


// ===== COMPILED SASS (sm_100) =====

	.target	sm_100

	.elftype	@"ET_EXEC"


//--------------------- .note.nv.tkinfo           --------------------------
	.section	.note.nv.tkinfo,"",@"SHT_NOTE"
	.sectionflags	@"SHF_NOTE_NV_TKINFO"
	.tkinfo
        /*0018*/ 	.word	0x00000002
        /*0030*/ 	.string	""
        /*0030*/ 	.string	"ptxas"
        /*0030*/ 	.string	"Cuda compilation tools, release 13.0, V13.0.88"
        /*0030*/ 	.string	"Build cuda_13.0.r13.0/compiler.36424714_0"
        /*0030*/ 	.string	"-arch sm_100 -m 64 "



//--------------------- .note.nv.cuinfo           --------------------------
	.section	.note.nv.cuinfo,"",@"SHT_NOTE"
	.sectionflags	@"SHF_NOTE_NV_CUINFO"
        /*0018*/ 	.short	0x0002
        /*001a*/ 	.short	0x0064
        /*001c*/ 	.short	0x0082
	.zero		2


//--------------------- .nv.info                  --------------------------
	.section	.nv.info,"",@"SHT_CUDA_INFO"
	.align	4


	//----- nvinfo : EIATTR_REGCOUNT
	.align		4
        /*0000*/ 	.byte	0x04, 0x2f
        /*0002*/ 	.short	(.L_11 - .L_10)
	.align		4
.L_10:
        /*0004*/ 	.word	index@(_Z12setup_kernelP17curandStateXORWOWm)
        /*0008*/ 	.word	0x0000001f


	//----- nvinfo : EIATTR_FRAME_SIZE
	.align		4
.L_11:
        /*000c*/ 	.byte	0x04, 0x11
        /*000e*/ 	.short	(.L_13 - .L_12)
	.align		4
.L_12:
        /*0010*/ 	.word	index@(_Z12setup_kernelP17curandStateXORWOWm)
        /*0014*/ 	.word	0x00000000


	//----- nvinfo : EIATTR_REGCOUNT
	.align		4
.L_13:
        /*0018*/ 	.byte	0x04, 0x2f
        /*001a*/ 	.short	(.L_15 - .L_14)
	.align		4
.L_14:
        /*001c*/ 	.word	index@(_Z8generateP17curandStateXORWOW)
        /*0020*/ 	.word	0x00000022


	//----- nvinfo : EIATTR_FRAME_SIZE
	.align		4
.L_15:
        /*0024*/ 	.byte	0x04, 0x11
        /*0026*/ 	.short	(.L_17 - .L_16)
	.align		4
.L_16:
        /*0028*/ 	.word	index@(_Z8generateP17curandStateXORWOW)
        /*002c*/ 	.word	0x00000008


	//----- nvinfo : EIATTR_MIN_STACK_SIZE
	.align		4
.L_17:
        /*0030*/ 	.byte	0x04, 0x12
        /*0032*/ 	.short	(.L_19 - .L_18)
	.align		4
.L_18:
        /*0034*/ 	.word	index@(_Z8generateP17curandStateXORWOW)
        /*0038*/ 	.word	0x00000008


	//----- nvinfo : EIATTR_MIN_STACK_SIZE
	.align		4
.L_19:
        /*003c*/ 	.byte	0x04, 0x12
        /*003e*/ 	.short	(.L_21 - .L_20)
	.align		4
.L_20:
        /*0040*/ 	.word	index@(_Z12setup_kernelP17curandStateXORWOWm)
        /*0044*/ 	.word	0x00000000
.L_21:


//--------------------- .nv.compat                --------------------------
	.section	.nv.compat,"",@"SHT_CUDA_COMPAT_INFO"
	.align	4
        /*0000*/ 	.byte	0x02, 0x09, 0x00, 0x00, 0x02, 0x02, 0x01, 0x00, 0x02, 0x05, 0x05, 0x00, 0x03, 0x07, 0x01, 0x01
        /*0010*/ 	.byte	0x02, 0x03, 0x00, 0x00, 0x02, 0x06, 0x01, 0x00, 0x04, 0x0b, 0x08, 0x00, 0x09, 0x00, 0x00, 0x00
        /*0020*/ 	.byte	0x00, 0x00, 0x00, 0x00


//--------------------- .nv.info._Z8generateP17curandStateXORWOW --------------------------
	.section	.nv.info._Z8generateP17curandStateXORWOW,"",@"SHT_CUDA_INFO"
	.sectionflags	@""
	.align	4


	//----- nvinfo : EIATTR_CUDA_API_VERSION
	.align		4
        /*0000*/ 	.byte	0x04, 0x37
        /*0002*/ 	.short	(.L_23 - .L_22)
.L_22:
        /*0004*/ 	.word	0x00000082


	//----- nvinfo : EIATTR_KPARAM_INFO
	.align		4
.L_23:
        /*0008*/ 	.byte	0x04, 0x17
        /*000a*/ 	.short	(.L_25 - .L_24)
.L_24:
        /*000c*/ 	.word	0x00000000
        /*0010*/ 	.short	0x0000
        /*0012*/ 	.short	0x0000
        /*0014*/ 	.byte	0x00, 0xf5, 0x21, 0x00


	//----- nvinfo : EIATTR_SPARSE_MMA_MASK
	.align		4
.L_25:
        /*0018*/ 	.byte	0x03, 0x50
        /*001a*/ 	.short	0x0000


	//----- nvinfo : EIATTR_MAXREG_COUNT
	.align		4
        /*001c*/ 	.byte	0x03, 0x1b
        /*001e*/ 	.short	0x00ff


	//----- nvinfo : EIATTR_EXTERNS
	.align		4
        /*0020*/ 	.byte	0x04, 0x0f
        /*0022*/ 	.short	(.L_27 - .L_26)


	//   ....[0]....
	.align		4
.L_26:
        /*0024*/ 	.word	index@(vprintf)


	//----- nvinfo : EIATTR_MERCURY_ISA_VERSION
	.align		4
.L_27:
        /*0028*/ 	.byte	0x03, 0x5f
        /*002a*/ 	.short	0x0101


	//----- nvinfo : EIATTR_VRC_CTA_INIT_COUNT
	.align		4
        /*002c*/ 	.byte	0x02, 0x4a
	.zero		1
	.zero		1


	//----- nvinfo : EIATTR_SYSCALL_OFFSETS
	.align		4
        /*0030*/ 	.byte	0x04, 0x46
        /*0032*/ 	.short	(.L_29 - .L_28)


	//   ....[0]....
.L_28:
        /*0034*/ 	.word	0x000001e0


	//----- nvinfo : EIATTR_EXIT_INSTR_OFFSETS
	.align		4
.L_29:
        /*0038*/ 	.byte	0x04, 0x1c
        /*003a*/ 	.short	(.L_31 - .L_30)


	//   ....[0]....
.L_30:
        /*003c*/ 	.word	0x00000290


	//----- nvinfo : EIATTR_CBANK_PARAM_SIZE
	.align		4
.L_31:
        /*0040*/ 	.byte	0x03, 0x19
        /*0042*/ 	.short	0x0008


	//----- nvinfo : EIATTR_PARAM_CBANK
	.align		4
        /*0044*/ 	.byte	0x04, 0x0a
        /*0046*/ 	.short	(.L_33 - .L_32)
	.align		4
.L_32:
        /*0048*/ 	.word	index@(.nv.constant0._Z8generateP17curandStateXORWOW)
        /*004c*/ 	.short	0x0380
        /*004e*/ 	.short	0x0008


	//----- nvinfo : EIATTR_SW_WAR
	.align		4
.L_33:
        /*0050*/ 	.byte	0x04, 0x36
        /*0052*/ 	.short	(.L_35 - .L_34)
.L_34:
        /*0054*/ 	.word	0x00000008
.L_35:


//--------------------- .nv.info._Z12setup_kernelP17curandStateXORWOWm --------------------------
	.section	.nv.info._Z12setup_kernelP17curandStateXORWOWm,"",@"SHT_CUDA_INFO"
	.sectionflags	@""
	.align	4


	//----- nvinfo : EIATTR_CUDA_API_VERSION
	.align		4
        /*0000*/ 	.byte	0x04, 0x37
        /*0002*/ 	.short	(.L_37 - .L_36)
.L_36:
        /*0004*/ 	.word	0x00000082


	//----- nvinfo : EIATTR_KPARAM_INFO
	.align		4
.L_37:
        /*0008*/ 	.byte	0x04, 0x17
        /*000a*/ 	.short	(.L_39 - .L_38)
.L_38:
        /*000c*/ 	.word	0x00000000
        /*0010*/ 	.short	0x0001
        /*0012*/ 	.short	0x0008
        /*0014*/ 	.byte	0x00, 0xf0, 0x21, 0x00


	//----- nvinfo : EIATTR_KPARAM_INFO
	.align		4
.L_39:
        /*0018*/ 	.byte	0x04, 0x17
        /*001a*/ 	.short	(.L_41 - .L_40)
.L_40:
        /*001c*/ 	.word	0x00000000
        /*0020*/ 	.short	0x0000
        /*0022*/ 	.short	0x0000
        /*0024*/ 	.byte	0x00, 0xf5, 0x21, 0x00


	//----- nvinfo : EIATTR_SPARSE_MMA_MASK
	.align		4
.L_41:
        /*0028*/ 	.byte	0x03, 0x50
        /*002a*/ 	.short	0x0000


	//----- nvinfo : EIATTR_MAXREG_COUNT
	.align		4
        /*002c*/ 	.byte	0x03, 0x1b
        /*002e*/ 	.short	0x00ff


	//----- nvinfo : EIATTR_MERCURY_ISA_VERSION
	.align		4
        /*0030*/ 	.byte	0x03, 0x5f
        /*0032*/ 	.short	0x0101


	//----- nvinfo : EIATTR_VRC_CTA_INIT_COUNT
	.align		4
        /*0034*/ 	.byte	0x02, 0x4a
	.zero		1
	.zero		1


	//----- nvinfo : EIATTR_EXIT_INSTR_OFFSETS
	.align		4
        /*0038*/ 	.byte	0x04, 0x1c
        /*003a*/ 	.short	(.L_43 - .L_42)


	//   ....[0]....
.L_42:
        /*003c*/ 	.word	0x00000f20


	//----- nvinfo : EIATTR_CRS_STACK_SIZE
	.align		4
.L_43:
        /*0040*/ 	.byte	0x04, 0x1e
        /*0042*/ 	.short	(.L_45 - .L_44)
.L_44:
        /*0044*/ 	.word	0x00000000


	//----- nvinfo : EIATTR_CBANK_PARAM_SIZE
	.align		4
.L_45:
        /*0048*/ 	.byte	0x03, 0x19
        /*004a*/ 	.short	0x0010


	//----- nvinfo : EIATTR_PARAM_CBANK
	.align		4
        /*004c*/ 	.byte	0x04, 0x0a
        /*004e*/ 	.short	(.L_47 - .L_46)
	.align		4
.L_46:
        /*0050*/ 	.word	index@(.nv.constant0._Z12setup_kernelP17curandStateXORWOWm)
        /*0054*/ 	.short	0x0380
        /*0056*/ 	.short	0x0010


	//----- nvinfo : EIATTR_SW_WAR
	.align		4
.L_47:
        /*0058*/ 	.byte	0x04, 0x36
        /*005a*/ 	.short	(.L_49 - .L_48)
.L_48:
        /*005c*/ 	.word	0x00000008
.L_49:


//--------------------- .nv.callgraph             --------------------------
	.section	.nv.callgraph,"",@"SHT_CUDA_CALLGRAPH"
	.align	4
	.sectionentsize	8
	.align		4
        /*0000*/ 	.word	0x00000000
	.align		4
        /*0004*/ 	.word	0xffffffff
	.align		4
        /*0008*/ 	.word	index@(_Z8generateP17curandStateXORWOW)
	.align		4
        /*000c*/ 	.word	index@(vprintf)
	.align		4
        /*0010*/ 	.word	0x00000000
	.align		4
        /*0014*/ 	.word	0xfffffffe
	.align		4
        /*0018*/ 	.word	0x00000000
	.align		4
        /*001c*/ 	.word	0xfffffffd
	.align		4
        /*0020*/ 	.word	0x00000000
	.align		4
        /*0024*/ 	.word	0xfffffffc


//--------------------- .nv.constant4             --------------------------
	.section	.nv.constant4,"a",@progbits
	.align	8
	.align		8
.nv.constant4:
        /*0000*/ 	.dword	vprintf
	.align		8
        /*0008*/ 	.dword	precalc_xorwow_matrix
	.align		8
        /*0010*/ 	.dword	precalc_xorwow_offset_matrix
	.align		8
        /*0018*/ 	.dword	mrg32k3aM1
	.align		8
        /*0020*/ 	.dword	mrg32k3aM2
	.align		8
        /*0028*/ 	.dword	mrg32k3aM1SubSeq
	.align		8
        /*0030*/ 	.dword	mrg32k3aM2SubSeq
	.align		8
        /*0038*/ 	.dword	mrg32k3aM1Seq
	.align		8
        /*0040*/ 	.dword	mrg32k3aM2Seq
	.align		8
        /*0048*/ 	.dword	$str


//--------------------- .nv.constant3             --------------------------
	.section	.nv.constant3,"a",@progbits
	.align	8
.nv.constant3:
	.type		__cr_lgamma_table,@object
	.size		__cr_lgamma_table,(.L_8 - __cr_lgamma_table)
__cr_lgamma_table:
        /*0000*/ 	.byte	0x00, 0x00, 0x00, 0x00, 0x00, 0x00, 0x00, 0x00, 0x00, 0x00, 0x00, 0x00, 0x00, 0x00, 0x00, 0x00
        /*0010*/ 	.byte	0xef, 0x39, 0xfa, 0xfe, 0x42, 0x2e, 0xe6, 0x3f, 0x02, 0x20, 0x2a, 0xfa, 0x0b, 0xab, 0xfc, 0x3f
        /*0020*/ 	.byte	0xf9, 0x2c, 0x92, 0x7c, 0xa7, 0x6c, 0x09, 0x40, 0xc9, 0x79, 0x44, 0x3c, 0x64, 0x26, 0x13, 0x40
        /*0030*/ 	.byte	0xca, 0x01, 0xcf, 0x3a, 0x27, 0x51, 0x1a, 0x40, 0x30, 0xcc, 0x2d, 0xf3, 0xe1, 0x0c, 0x21, 0x40
        /*0040*/ 	.byte	0x0d, 0xb7, 0xfc, 0x82, 0x8e, 0x35, 0x25, 0x40
.L_8:


//--------------------- .text._Z8generateP17curandStateXORWOW --------------------------
	.section	.text._Z8generateP17curandStateXORWOW,"ax",@progbits
	.align	128
        .global         _Z8generateP17curandStateXORWOW
        .type           _Z8generateP17curandStateXORWOW,@function
        .size           _Z8generateP17curandStateXORWOW,(.L_x_11 - _Z8generateP17curandStateXORWOW)
        .other          _Z8generateP17curandStateXORWOW,@"STO_CUDA_ENTRY STV_DEFAULT"
_Z8generateP17curandStateXORWOW:
.text._Z8generateP17curandStateXORWOW:
[----:B------:R-:W0:Y:S01]  /*0000*/  LDC R1, c[0x0][0x37c] ;  /* 0x0000df00ff017b82 */ /* 0x000e220000000800 */
[----:B------:R-:W1:Y:S07]  /*0010*/  S2R R10, SR_TID.X ;  /* 0x00000000000a7919 */ /* 0x000e6e0000002100 */
[----:B------:R-:W1:Y:S01]  /*0020*/  LDC.64 R30, c[0x0][0x380] ;  /* 0x0000e000ff1e7b82 */ /* 0x000e620000000a00 */
[----:B------:R-:W2:Y:S01]  /*0030*/  LDCU.64 UR36, c[0x0][0x358] ;  /* 0x00006b00ff2477ac */ /* 0x000ea20008000a00 */
[----:B0-----:R-:W-:Y:S01]  /*0040*/  VIADD R1, R1, 0xfffffff8 ;  /* 0xfffffff801017836 */ /* 0x001fe20000000000 */
[----:B------:R-:W0:Y:S01]  /*0050*/  LDCU UR4, c[0x0][0x2f8] ;  /* 0x00005f00ff0477ac */ /* 0x000e220008000800 */
[----:B------:R-:W3:Y:S01]  /*0060*/  LDCU.64 UR6, c[0x4][0x48] ;  /* 0x01000900ff0677ac */ /* 0x000ee20008000a00 */
[----:B-1----:R-:W-:-:S05]  /*0070*/  IMAD.WIDE.U32 R30, R10, 0x30, R30 ;  /* 0x000000300a1e7825 */ /* 0x002fca00078e001e */
[----:B--2---:R-:W2:Y:S04]  /*0080*/  LDG.E.64 R24, desc[UR36][R30.64] ;  /* 0x000000241e187981 */ /* 0x004ea8000c1e1b00 */
[----:B------:R-:W4:Y:S04]  /*0090*/  LDG.E.64 R16, desc[UR36][R30.64+0x10] ;  /* 0x000010241e107981 */ /* 0x000f28000c1e1b00 */
[----:B------:R1:W5:Y:S04]  /*00a0*/  LDG.E R26, desc[UR36][R30.64+0x20] ;  /* 0x000020241e1a7981 */ /* 0x000368000c1e1900 */
[----:B------:R1:W5:Y:S04]  /*00b0*/  LDG.E.64 R28, desc[UR36][R30.64+0x28] ;  /* 0x000028241e1c7981 */ /* 0x000368000c1e1b00 */
[----:B------:R1:W5:Y:S04]  /*00c0*/  LDG.E.64 R18, desc[UR36][R30.64+0x8] ;  /* 0x000008241e127981 */ /* 0x000368000c1e1b00 */
[----:B------:R1:W5:Y:S01]  /*00d0*/  LDG.E.64 R22, desc[UR36][R30.64+0x18] ;  /* 0x000018241e167981 */ /* 0x000362000c1e1b00 */
[----:B------:R-:W-:Y:S01]  /*00e0*/  MOV R8, 0x0 ;  /* 0x0000000000087802 */ /* 0x000fe20000000f00 */
[----:B------:R-:W1:Y:S01]  /*00f0*/  LDCU UR5, c[0x0][0x2fc] ;  /* 0x00005f80ff0577ac */ /* 0x000e620008000800 */
[----:B0-----:R-:W-:Y:S01]  /*0100*/  IADD3 R6, P0, PT, R1, UR4, RZ ;  /* 0x0000000401067c10 */ /* 0x001fe2000ff1e0ff */
[----:B------:R0:W-:Y:S01]  /*0110*/  STL [R1], R10 ;  /* 0x0000000a01007387 */ /* 0x0001e20000100800 */
[----:B---3--:R-:W-:-:S02]  /*0120*/  IMAD.U32 R4, RZ, RZ, UR6 ;  /* 0x00000006ff047e24 */ /* 0x008fc4000f8e00ff */
[----:B------:R-:W3:Y:S01]  /*0130*/  LDC.64 R8, c[0x4][R8] ;  /* 0x0100000008087b82 */ /* 0x000ee20000000a00 */
[----:B------:R-:W-:Y:S01]  /*0140*/  IMAD.U32 R5, RZ, RZ, UR7 ;  /* 0x00000007ff057e24 */ /* 0x000fe2000f8e00ff */
[----:B-1----:R-:W-:Y:S02]  /*0150*/  IADD3.X R7, PT, PT, RZ, UR5, RZ, P0, !PT ;  /* 0x00000005ff077c10 */ /* 0x002fe400087fe4ff */
[----:B--2---:R-:W-:-:S04]  /*0160*/  SHF.R.U32.HI R0, RZ, 0x2, R25 ;  /* 0x00000002ff007819 */ /* 0x004fc80000011619 */
[----:B------:R-:W-:Y:S01]  /*0170*/  LOP3.LUT R25, R0, R25, RZ, 0x3c, !PT ;  /* 0x0000001900197212 */ /* 0x000fe200078e3cff */
[----:B----4-:R-:W-:-:S03]  /*0180*/  IMAD.SHL.U32 R0, R17, 0x10, RZ ;  /* 0x0000001011007824 */ /* 0x010fc600078e00ff */
[----:B------:R-:W-:-:S04]  /*0190*/  SHF.L.U32 R2, R25, 0x1, RZ ;  /* 0x0000000119027819 */ /* 0x000fc800000006ff */
[----:B------:R-:W-:Y:S01]  /*01a0*/  LOP3.LUT R0, R17, R0, R2, 0x96, !PT ;  /* 0x0000000011007212 */ /* 0x000fe200078e9602 */
[----:B------:R-:W-:-:S03]  /*01b0*/  VIADD R2, R24, 0x587c5 ;  /* 0x000587c518027836 */ /* 0x000fc60000000000 */
[----:B0--3--:R-:W-:-:S07]  /*01c0*/  LOP3.LUT R25, R0, R25, RZ, 0x3c, !PT ;  /* 0x0000001900197212 */ /* 0x009fce00078e3cff */
[----:B------:R-:W-:-:S07]  /*01d0*/  LEPC R20, `(.L_x_0) ;  /* 0x000000001014794e */ /* 0x000fce0000000000 */
[----:B-----5:R-:W-:Y:S05]  /*01e0*/  CALL.ABS.NOINC R8 ;  /* 0x0000000008007343 */ /* 0x020fea0003c00000 */
.L_x_0:
[----:B------:R-:W-:Y:S01]  /*01f0*/  IMAD.MOV.U32 R3, RZ, RZ, R18 ;  /* 0x000000ffff037224 */ /* 0x000fe200078e0012 */
[----:B------:R-:W-:Y:S01]  /*0200*/  MOV R4, R19 ;  /* 0x0000001300047202 */ /* 0x000fe20000000f00 */
[----:B------:R-:W-:Y:S01]  /*0210*/  IMAD.MOV.U32 R5, RZ, RZ, R16 ;  /* 0x000000ffff057224 */ /* 0x000fe200078e0010 */
[----:B------:R-:W-:Y:S01]  /*0220*/  MOV R24, R17 ;  /* 0x0000001100187202 */ /* 0x000fe20000000f00 */
[----:B------:R-:W-:Y:S04]  /*0230*/  STG.E.64 desc[UR36][R30.64+0x18], R22 ;  /* 0x000018161e007986 */ /* 0x000fe8000c101b24 */
[----:B------:R-:W-:Y:S04]  /*0240*/  STG.E.64 desc[UR36][R30.64+0x28], R28 ;  /* 0x0000281c1e007986 */ /* 0x000fe8000c101b24 */
[----:B------:R-:W-:Y:S04]  /*0250*/  STG.E desc[UR36][R30.64+0x20], R26 ;  /* 0x0000201a1e007986 */ /* 0x000fe8000c101924 */
[----:B------:R-:W-:Y:S04]  /*0260*/  STG.E.64 desc[UR36][R30.64], R2 ;  /* 0x000000021e007986 */ /* 0x000fe8000c101b24 */
[----:B------:R-:W-:Y:S04]  /*0270*/  STG.E.64 desc[UR36][R30.64+0x8], R4 ;  /* 0x000008041e007986 */ /* 0x000fe8000c101b24 */
[----:B------:R-:W-:Y:S01]  /*0280*/  STG.E.64 desc[UR36][R30.64+0x10], R24 ;  /* 0x000010181e007986 */ /* 0x000fe2000c101b24 */
[----:B------:R-:W-:Y:S05]  /*0290*/  EXIT ;  /* 0x000000000000794d */ /* 0x000fea0003800000 */
.L_x_1:
[----:B------:R-:W-:-:S00]  /*02a0*/  BRA `(.L_x_1) ;  /* 0xfffffffc00fc7947 */ /* 0x000fc0000383ffff */
[----:B------:R-:W-:-:S00]  /*02b0*/  NOP ;  /* 0x0000000000007918 */ /* 0x000fc00000000000 */
        /* <DEDUP_REMOVED lines=12> */
.L_x_11:


//--------------------- .text._Z12setup_kernelP17curandStateXORWOWm --------------------------
	.section	.text._Z12setup_kernelP17curandStateXORWOWm,"ax",@progbits
	.align	128
        .global         _Z12setup_kernelP17curandStateXORWOWm
        .type           _Z12setup_kernelP17curandStateXORWOWm,@function
        .size           _Z12setup_kernelP17curandStateXORWOWm,(.L_x_12 - _Z12setup_kernelP17curandStateXORWOWm)
        .other          _Z12setup_kernelP17curandStateXORWOWm,@"STO_CUDA_ENTRY STV_DEFAULT"
_Z12setup_kernelP17curandStateXORWOWm:
.text._Z12setup_kernelP17curandStateXORWOWm:
[----:B------:R-:W-:Y:S08]  /*0000*/  LDC R1, c[0x0][0x37c] ;  /* 0x0000df00ff017b82 */ /* 0x000ff00000000800 */
[----:B------:R-:W0:Y:S01]  /*0010*/  LDC.64 R4, c[0x0][0x388] ;  /* 0x0000e200ff047b82 */ /* 0x000e220000000a00 */
[----:B------:R-:W1:Y:S01]  /*0020*/  S2R R13, SR_TID.X ;  /* 0x00000000000d7919 */ /* 0x000e620000002100 */
[----:B------:R-:W2:Y:S01]  /*0030*/  LDCU.64 UR4, c[0x0][0x358] ;  /* 0x00006b00ff0477ac */ /* 0x000ea20008000a00 */
[----:B------:R-:W-:Y:S05]  /*0040*/  BSSY.RECONVERGENT B0, `(.L_x_2) ;  /* 0x00000e7000007945 */ /* 0x000fea0003800200 */
[----:B------:R-:W1:Y:S01]  /*0050*/  LDC.64 R2, c[0x0][0x380] ;  /* 0x0000e000ff027b82 */ /* 0x000e620000000a00 */
[----:B0-----:R-:W-:-:S02]  /*0060*/  LOP3.LUT R0, R4, 0xaad26b49, RZ, 0x3c, !PT ;  /* 0xaad26b4904007812 */ /* 0x001fc400078e3cff */
[----:B------:R-:W-:-:S03]  /*0070*/  LOP3.LUT R4, R5, 0xf7dcefdd, RZ, 0x3c, !PT ;  /* 0xf7dcefdd05047812 */ /* 0x000fc600078e3cff */
[----:B------:R-:W-:Y:S02]  /*0080*/  IMAD R0, R0, 0x4182bed5, RZ ;  /* 0x4182bed500007824 */ /* 0x000fe400078e02ff */
[----:B------:R-:W-:Y:S02]  /*0090*/  IMAD R5, R4, -0x658354e5, RZ ;  /* 0x9a7cab1b04057824 */ /* 0x000fe400078e02ff */
[----:B-1----:R-:W-:Y:S01]  /*00a0*/  IMAD.WIDE.U32 R2, R13, 0x30, R2 ;  /* 0x000000300d027825 */ /* 0x002fe200078e0002 */
[C---:B------:R-:W-:Y:S02]  /*00b0*/  LOP3.LUT R8, R0.reuse, 0x159a55e5, RZ, 0x3c, !PT ;  /* 0x159a55e500087812 */ /* 0x040fe400078e3cff */
[C---:B------:R-:W-:Y:S01]  /*00c0*/  IADD3 R6, PT, PT, R0.reuse, 0x64f0c9, R5 ;  /* 0x0064f0c900067810 */ /* 0x040fe20007ffe005 */
[C---:B------:R-:W-:Y:S01]  /*00d0*/  VIADD R7, R0.reuse, 0x75bcd15 ;  /* 0x075bcd1500077836 */ /* 0x040fe20000000000 */
[----:B------:R-:W-:Y:S01]  /*00e0*/  LOP3.LUT R10, R5, 0x5491333, RZ, 0x3c, !PT ;  /* 0x05491333050a7812 */ /* 0x000fe200078e3cff */
[----:B------:R-:W-:Y:S01]  /*00f0*/  VIADD R11, R0, 0x583f19 ;  /* 0x00583f19000b7836 */ /* 0x000fe20000000000 */
[----:B------:R-:W-:Y:S01]  /*0100*/  ISETP.NE.AND P0, PT, R13, RZ, PT ;  /* 0x000000ff0d00720c */ /* 0x000fe20003f05270 */
[----:B------:R-:W-:Y:S01]  /*0110*/  VIADD R9, R5, 0x1f123bb5 ;  /* 0x1f123bb505097836 */ /* 0x000fe20000000000 */
[----:B--2---:R0:W-:Y:S04]  /*0120*/  STG.E.64 desc[UR4][R2.64], R6 ;  /* 0x0000000602007986 */ /* 0x0041e8000c101b04 */
[----:B------:R0:W-:Y:S04]  /*0130*/  STG.E.64 desc[UR4][R2.64+0x8], R8 ;  /* 0x0000080802007986 */ /* 0x0001e8000c101b04 */
[----:B------:R0:W-:Y:S03]  /*0140*/  STG.E.64 desc[UR4][R2.64+0x10], R10 ;  /* 0x0000100a02007986 */ /* 0x0001e6000c101b04 */
[----:B------:R-:W-:Y:S05]  /*0150*/  @!P0 BRA `(.L_x_3) ;  /* 0x0000000c00548947 */ /* 0x000fea0003800000 */
[----:B------:R-:W-:Y:S01]  /*0160*/  IMAD.MOV.U32 R0, RZ, RZ, R13 ;  /* 0x000000ffff007224 */ /* 0x000fe200078e000d */
[----:B0-----:R-:W-:-:S07]  /*0170*/  CS2R R10, SRZ ;  /* 0x00000000000a7805 */ /* 0x001fce000001ff00 */
.L_x_9:
[----:B0-----:R-:W-:Y:S01]  /*0180*/  LOP3.LUT R2, R0, 0x3, RZ, 0xc0, !PT ;  /* 0x0000000300027812 */ /* 0x001fe200078ec0ff */
[----:B------:R-:W-:Y:S03]  /*0190*/  BSSY.RECONVERGENT B1, `(.L_x_4) ;  /* 0x00000cb000017945 */ /* 0x000fe60003800200 */
[----:B------:R-:W-:-:S04]  /*01a0*/  ISETP.NE.U32.AND P0, PT, R2, RZ, PT ;  /* 0x000000ff0200720c */ /* 0x000fc80003f05070 */
[----:B------:R-:W-:-:S13]  /*01b0*/  ISETP.NE.AND.EX P0, PT, RZ, RZ, PT, P0 ;  /* 0x000000ffff00720c */ /* 0x000fda0003f05300 */
[----:B------:R-:W-:Y:S05]  /*01c0*/  @!P0 BRA `(.L_x_5) ;  /* 0x0000000c001c8947 */ /* 0x000fea0003800000 */
[----:B------:R-:W0:Y:S01]  /*01d0*/  LDC.64 R6, c[0x4][0x8] ;  /* 0x01000200ff067b82 */ /* 0x000e220000000a00 */
[----:B------:R-:W-:Y:S02]  /*01e0*/  IMAD.MOV.U32 R12, RZ, RZ, RZ ;  /* 0x000000ffff0c7224 */ /* 0x000fe400078e00ff */
[----:B0-----:R-:W-:-:S07]  /*01f0*/  IMAD.WIDE.U32 R6, R10, 0xc80, R6 ;  /* 0x00000c800a067825 */ /* 0x001fce00078e0006 */
.L_x_8:
[----:B0-----:R-:W-:Y:S01]  /*0200*/  IMAD.MOV.U32 R13, RZ, RZ, RZ ;  /* 0x000000ffff0d7224 */ /* 0x001fe200078e00ff */
[----:B------:R-:W-:Y:S01]  /*0210*/  CS2R R2, SRZ ;  /* 0x0000000000027805 */ /* 0x000fe2000001ff00 */
[----:B------:R-:W-:Y:S01]  /*0220*/  IMAD.MOV.U32 R15, RZ, RZ, RZ ;  /* 0x000000ffff0f7224 */ /* 0x000fe200078e00ff */
[----:B------:R-:W-:-:S07]  /*0230*/  CS2R R4, SRZ ;  /* 0x0000000000047805 */ /* 0x000fce000001ff00 */
.L_x_7:
[----:B------:R-:W0:Y:S01]  /*0240*/  S2R R14, SR_TID.X ;  /* 0x00000000000e7919 */ /* 0x000e220000002100 */
[----:B------:R-:W0:Y:S02]  /*0250*/  LDC.64 R8, c[0x0][0x380] ;  /* 0x0000e000ff087b82 */ /* 0x000e240000000a00 */
[----:B0-----:R-:W-:-:S04]  /*0260*/  IMAD.WIDE.U32 R8, R14, 0x30, R8 ;  /* 0x000000300e087825 */ /* 0x001fc800078e0008 */
[----:B------:R-:W-:-:S05]  /*0270*/  IMAD.WIDE.U32 R8, R15, 0x4, R8 ;  /* 0x000000040f087825 */ /* 0x000fca00078e0008 */
[----:B------:R0:W5:Y:S01]  /*0280*/  LDG.E R16, desc[UR4][R8.64+0x4] ;  /* 0x0000040408107981 */ /* 0x000162000c1e1900 */
[----:B------:R-:W-:-:S07]  /*0290*/  IMAD.MOV.U32 R17, RZ, RZ, RZ ;  /* 0x000000ffff117224 */ /* 0x000fce00078e00ff */
.L_x_6:
[----:B-----5:R-:W-:Y:S01]  /*02a0*/  SHF.R.U32.HI R24, RZ, R17, R16 ;  /* 0x00000011ff187219 */ /* 0x020fe20000011610 */
[----:B0-----:R-:W-:-:S03]  /*02b0*/  IMAD.SHL.U32 R8, R15, 0x20, RZ ;  /* 0x000000200f087824 */ /* 0x001fc600078e00ff */
[----:B------:R-:W-:Y:S01]  /*02c0*/  LOP3.LUT R9, R24, 0x1, RZ, 0xc0, !PT ;  /* 0x0000000118097812 */ /* 0x000fe200078ec0ff */
[----:B------:R-:W-:-:S03]  /*02d0*/  IMAD.IADD R8, R8, 0x1, R17 ;  /* 0x0000000108087824 */ /* 0x000fc600078e0211 */
[----:B------:R-:W-:Y:S01]  /*02e0*/  ISETP.NE.U32.AND P0, PT, R9, 0x1, PT ;  /* 0x000000010900780c */ /* 0x000fe20003f05070 */
[----:B------:R-:W-:-:S03]  /*02f0*/  IMAD R9, R8, 0x5, RZ ;  /* 0x0000000508097824 */ /* 0x000fc600078e02ff */
[----:B------:R-:W-:Y:S01]  /*0300*/  R2P PR, R24, 0x7e ;  /* 0x0000007e18007804 */ /* 0x000fe20000000000 */
[----:B------:R-:W-:-:S08]  /*0310*/  IMAD.WIDE.U32 R8, R9, 0x4, R6 ;  /* 0x0000000409087825 */ /* 0x000fd000078e0006 */
[----:B------:R-:W2:Y:S04]  /*0320*/  @!P0 LDG.E R18, desc[UR4][R8.64] ;  /* 0x0000000408128981 */ /* 0x000ea8000c1e1900 */
[----:B------:R-:W3:Y:S04]  /*0330*/  @P1 LDG.E R22, desc[UR4][R8.64+0x14] ;  /* 0x0000140408161981 */ /* 0x000ee8000c1e1900 */
[----:B------:R-:W4:Y:S04]  /*0340*/  @!P0 LDG.E R20, desc[UR4][R8.64+0x10] ;  /* 0x0000100408148981 */ /* 0x000f28000c1e1900 */
[----:B------:R-:W4:Y:S04]  /*0350*/  @P2 LDG.E R28, desc[UR4][R8.64+0x28] ;  /* 0x00002804081c2981 */ /* 0x000f28000c1e1900 */
[----:B------:R-:W4:Y:S04]  /*0360*/  @P1 LDG.E R26, desc[UR4][R8.64+0x24] ;  /* 0x00002404081a1981 */ /* 0x000f28000c1e1900 */
[----:B------:R-:W4:Y:S04]  /*0370*/  @P3 LDG.E R21, desc[UR4][R8.64+0x3c] ;  /* 0x00003c0408153981 */ /* 0x000f28000c1e1900 */
[----:B------:R-:W4:Y:S04]  /*0380*/  @P2 LDG.E R19, desc[UR4][R8.64+0x38] ;  /* 0x0000380408132981 */ /* 0x000f28000c1e1900 */
[----:B------:R-:W4:Y:S04]  /*0390*/  @P4 LDG.E R23, desc[UR4][R8.64+0x50] ;  /* 0x0000500408174981 */ /* 0x000f28000c1e1900 */
[----:B------:R-:W4:Y:S01]  /*03a0*/  @P1 LDG.E R25, desc[UR4][R8.64+0x20] ;  /* 0x0000200408191981 */ /* 0x000f22000c1e1900 */
[----:B--2---:R-:W-:-:S03]  /*03b0*/  @!P0 LOP3.LUT R13, R13, R18, RZ, 0x3c, !PT ;  /* 0x000000120d0d8212 */ /* 0x004fc600078e3cff */
[----:B------:R-:W2:Y:S01]  /*03c0*/  @!P0 LDG.E R18, desc[UR4][R8.64+0x8] ;  /* 0x0000080408128981 */ /* 0x000ea2000c1e1900 */
[----:B---3--:R-:W-:-:S03]  /*03d0*/  @P1 LOP3.LUT R13, R13, R22, RZ, 0x3c, !PT ;  /* 0x000000160d0d1212 */ /* 0x008fc600078e3cff */
[----:B------:R-:W3:Y:S01]  /*03e0*/  @P3 LDG.E R22, desc[UR4][R8.64+0x4c] ;  /* 0x00004c0408163981 */ /* 0x000ee2000c1e1900 */
[----:B----4-:R-:W-:-:S03]  /*03f0*/  @!P0 LOP3.LUT R3, R3, R20, RZ, 0x3c, !PT ;  /* 0x0000001403038212 */ /* 0x010fc600078e3cff */
[----:B------:R-:W4:Y:S01]  /*0400*/  @P1 LDG.E R20, desc[UR4][R8.64+0x1c] ;  /* 0x00001c0408141981 */ /* 0x000f22000c1e1900 */
[----:B------:R-:W-:Y:S02]  /*0410*/  @P2 LOP3.LUT R13, R13, R28, RZ, 0x3c, !PT ;  /* 0x0000001c0d0d2212 */ /* 0x000fe400078e3cff */
[----:B------:R-:W-:Y:S02]  /*0420*/  @P1 LOP3.LUT R3, R3, R26, RZ, 0x3c, !PT ;  /* 0x0000001a03031212 */ /* 0x000fe400078e3cff */
[----:B------:R-:W4:Y:S01]  /*0430*/  @P5 LDG.E R26, desc[UR4][R8.64+0x64] ;  /* 0x00006404081a5981 */ /* 0x000f22000c1e1900 */
[----:B------:R-:W-:-:S03]  /*0440*/  @P3 LOP3.LUT R13, R13, R21, RZ, 0x3c, !PT ;  /* 0x000000150d0d3212 */ /* 0x000fc600078e3cff */
[----:B------:R-:W4:Y:S01]  /*0450*/  @!P0 LDG.E R21, desc[UR4][R8.64+0xc] ;  /* 0x00000c0408158981 */ /* 0x000f22000c1e1900 */
[----:B------:R-:W-:-:S03]  /*0460*/  @P2 LOP3.LUT R3, R3, R19, RZ, 0x3c, !PT ;  /* 0x0000001303032212 */ /* 0x000fc600078e3cff */
[----:B------:R-:W4:Y:S01]  /*0470*/  @!P0 LDG.E R19, desc[UR4][R8.64+0x4] ;  /* 0x0000040408138981 */ /* 0x000f22000c1e1900 */
[----:B------:R-:W-:-:S03]  /*0480*/  @P4 LOP3.LUT R13, R13, R23, RZ, 0x3c, !PT ;  /* 0x000000170d0d4212 */ /* 0x000fc600078e3cff */
[----:B------:R-:W4:Y:S01]  /*0490*/  @P1 LDG.E R23, desc[UR4][R8.64+0x18] ;  /* 0x0000180408171981 */ /* 0x000f22000c1e1900 */
[----:B--2---:R-:W-:-:S03]  /*04a0*/  @!P0 LOP3.LUT R5, R5, R18, RZ, 0x3c, !PT ;  /* 0x0000001205058212 */ /* 0x004fc600078e3cff */
[----:B------:R-:W2:Y:S01]  /*04b0*/  @P2 LDG.E R18, desc[UR4][R8.64+0x30] ;  /* 0x0000300408122981 */ /* 0x000ea2000c1e1900 */
[----:B---3--:R-:W-:-:S03]  /*04c0*/  @P3 LOP3.LUT R3, R3, R22, RZ, 0x3c, !PT ;  /* 0x0000001603033212 */ /* 0x008fc600078e3cff */
[----:B------:R-:W3:Y:S01]  /*04d0*/  @P4 LDG.E R22, desc[UR4][R8.64+0x60] ;  /* 0x0000600408164981 */ /* 0x000ee2000c1e1900 */
[----:B----4-:R-:W-:-:S03]  /*04e0*/  @P1 LOP3.LUT R5, R5, R20, RZ, 0x3c, !PT ;  /* 0x0000001405051212 */ /* 0x010fc600078e3cff */
[----:B------:R-:W4:Y:S01]  /*04f0*/  @P3 LDG.E R20, desc[UR4][R8.64+0x44] ;  /* 0x0000440408143981 */ /* 0x000f22000c1e1900 */
[----:B------:R-:W-:-:S03]  /*0500*/  @P5 LOP3.LUT R13, R13, R26, RZ, 0x3c, !PT ;  /* 0x0000001a0d0d5212 */ /* 0x000fc600078e3cff */
[----:B------:R-:W4:Y:S01]  /*0510*/  @P6 LDG.E R26, desc[UR4][R8.64+0x78] ;  /* 0x00007804081a6981 */ /* 0x000f22000c1e1900 */
[----:B------:R-:W-:-:S03]  /*0520*/  @!P0 LOP3.LUT R2, R2, R21, RZ, 0x3c, !PT ;  /* 0x0000001502028212 */ /* 0x000fc600078e3cff */
[----:B------:R-:W4:Y:S01]  /*0530*/  @P2 LDG.E R21, desc[UR4][R8.64+0x34] ;  /* 0x0000340408152981 */ /* 0x000f22000c1e1900 */
[----:B------:R-:W-:-:S03]  /*0540*/  @!P0 LOP3.LUT R4, R4, R19, RZ, 0x3c, !PT ;  /* 0x0000001304048212 */ /* 0x000fc600078e3cff */
[----:B------:R-:W4:Y:S01]  /*0550*/  @P2 LDG.E R19, desc[UR4][R8.64+0x2c] ;  /* 0x00002c0408132981 */ /* 0x000f22000c1e1900 */
[----:B------:R-:W-:Y:S02]  /*0560*/  @P1 LOP3.LUT R2, R2, R25, RZ, 0x3c, !PT ;  /* 0x0000001902021212 */ /* 0x000fe400078e3cff */
[----:B------:R-:W-:Y:S01]  /*0570*/  @P1 LOP3.LUT R4, R4, R23, RZ, 0x3c, !PT ;  /* 0x0000001704041212 */ /* 0x000fe200078e3cff */
[----:B------:R-:W4:Y:S04]  /*0580*/  @P3 LDG.E R25, desc[UR4][R8.64+0x48] ;  /* 0x0000480408193981 */ /* 0x000f28000c1e1900 */
[----:B------:R-:W4:Y:S01]  /*0590*/  @P3 LDG.E R23, desc[UR4][R8.64+0x40] ;  /* 0x0000400408173981 */ /* 0x000f22000c1e1900 */
[----:B------:R-:W-:Y:S02]  /*05a0*/  LOP3.LUT P0, RZ, R24, 0x80, RZ, 0xc0, !PT ;  /* 0x0000008018ff7812 */ /* 0x000fe4000780c0ff */
[----:B--2---:R-:W-:-:S02]  /*05b0*/  @P2 LOP3.LUT R5, R5, R18, RZ, 0x3c, !PT ;  /* 0x0000001205052212 */ /* 0x004fc400078e3cff */
[----:B------:R-:W2:Y:S01]  /*05c0*/  @P4 LDG.E R18, desc[UR4][R8.64+0x58] ;  /* 0x0000580408124981 */ /* 0x000ea2000c1e1900 */
[----:B---3--:R-:W-:-:S03]  /*05d0*/  @P4 LOP3.LUT R3, R3, R22, RZ, 0x3c, !PT ;  /* 0x0000001603034212 */ /* 0x008fc600078e3cff */
[----:B------:R-:W3:Y:S01]  /*05e0*/  @P5 LDG.E R22, desc[UR4][R8.64+0x74] ;  /* 0x0000740408165981 */ /* 0x000ee2000c1e1900 */
[----:B----4-:R-:W-:-:S03]  /*05f0*/  @P3 LOP3.LUT R5, R5, R20, RZ, 0x3c, !PT ;  /* 0x0000001405053212 */ /* 0x010fc600078e3cff */
[----:B------:R-:W4:Y:S01]  /*0600*/  @P5 LDG.E R20, desc[UR4][R8.64+0x6c] ;  /* 0x00006c0408145981 */ /* 0x000f22000c1e1900 */
[----:B------:R-:W-:-:S03]  /*0610*/  @P6 LOP3.LUT R13, R13, R26, RZ, 0x3c, !PT ;  /* 0x0000001a0d0d6212 */ /* 0x000fc600078e3cff */
        /* <DEDUP_REMOVED lines=9> */
[----:B--2---:R-:W-:-:S03]  /*06b0*/  @P4 LOP3.LUT R5, R5, R18, RZ, 0x3c, !PT ;  /* 0x0000001205054212 */ /* 0x004fc600078e3cff */
        /* <DEDUP_REMOVED lines=15> */
[----:B--2---:R-:W-:-:S04]  /*07b0*/  @P6 LOP3.LUT R5, R5, R18, RZ, 0x3c, !PT ;  /* 0x0000001205056212 */ /* 0x004fc800078e3cff */
[----:B---3--:R-:W-:Y:S02]  /*07c0*/  @P0 LOP3.LUT R5, R5, R22, RZ, 0x3c, !PT ;  /* 0x0000001605050212 */ /* 0x008fe400078e3cff */
[----:B----4-:R-:W-:-:S04]  /*07d0*/  @P6 LOP3.LUT R3, R3, R20, RZ, 0x3c, !PT ;  /* 0x0000001403036212 */ /* 0x010fc800078e3cff */
[----:B------:R-:W-:Y:S02]  /*07e0*/  @P0 LOP3.LUT R3, R3, R26, RZ, 0x3c, !PT ;  /* 0x0000001a03030212 */ /* 0x000fe400078e3cff */
[----:B------:R-:W-:Y:S02]  /*07f0*/  @P6 LOP3.LUT R2, R2, R21, RZ, 0x3c, !PT ;  /* 0x0000001502026212 */ /* 0x000fe400078e3cff */
[----:B------:R-:W-:Y:S02]  /*0800*/  @P6 LOP3.LUT R4, R4, R19, RZ, 0x3c, !PT ;  /* 0x0000001304046212 */ /* 0x000fe400078e3cff */
[----:B------:R-:W-:Y:S02]  /*0810*/  @P0 LOP3.LUT R2, R2, R25, RZ, 0x3c, !PT ;  /* 0x0000001902020212 */ /* 0x000fe400078e3cff */
[----:B------:R-:W-:Y:S02]  /*0820*/  @P0 LOP3.LUT R4, R4, R23, RZ, 0x3c, !PT ;  /* 0x0000001704040212 */ /* 0x000fe400078e3cff */
[----:B------:R-:W-:-:S13]  /*0830*/  R2P PR, R24.B1, 0x7f ;  /* 0x0000007f18007804 */ /* 0x000fda0000001000 */
[----:B------:R-:W2:Y:S04]  /*0840*/  @P0 LDG.E R18, desc[UR4][R8.64+0xa0] ;  /* 0x0000a00408120981 */ /* 0x000ea8000c1e1900 */
[----:B------:R-:W3:Y:S04]  /*0850*/  @P1 LDG.E R20, desc[UR4][R8.64+0xb4] ;  /* 0x0000b40408141981 */ /* 0x000ee8000c1e1900 */
[----:B------:R-:W4:Y:S04]  /*0860*/  @P2 LDG.E R26, desc[UR4][R8.64+0xc8] ;  /* 0x0000c804081a2981 */ /* 0x000f28000c1e1900 */
[----:B------:R-:W4:Y:S04]  /*0870*/  @P3 LDG.E R28, desc[UR4][R8.64+0xdc] ;  /* 0x0000dc04081c3981 */ /* 0x000f28000c1e1900 */
[----:B------:R-:W4:Y:S04]  /*0880*/  @P0 LDG.E R19, desc[UR4][R8.64+0xa4] ;  /* 0x0000a40408130981 */ /* 0x000f28000c1e1900 */
[----:B------:R-:W4:Y:S04]  /*0890*/  @P0 LDG.E R22, desc[UR4][R8.64+0xb0] ;  /* 0x0000b00408160981 */ /* 0x000f28000c1e1900 */
[----:B------:R-:W4:Y:S04]  /*08a0*/  @P4 LDG.E R25, desc[UR4][R8.64+0xf0] ;  /* 0x0000f00408194981 */ /* 0x000f28000c1e1900 */
[----:B------:R-:W4:Y:S04]  /*08b0*/  @P0 LDG.E R21, desc[UR4][R8.64+0xac] ;  /* 0x0000ac0408150981 */ /* 0x000f28000c1e1900 */
[----:B------:R-:W4:Y:S01]  /*08c0*/  @P1 LDG.E R23, desc[UR4][R8.64+0xb8] ;  /* 0x0000b80408171981 */ /* 0x000f22000c1e1900 */
[----:B--2---:R-:W-:-:S03]  /*08d0*/  @P0 LOP3.LUT R13, R13, R18, RZ, 0x3c, !PT ;  /* 0x000000120d0d0212 */ /* 0x004fc600078e3cff */
[----:B------:R-:W2:Y:S01]  /*08e0*/  @P1 LDG.E R18, desc[UR4][R8.64+0xbc] ;  /* 0x0000bc0408121981 */ /* 0x000ea2000c1e1900 */
[----:B---3--:R-:W-:-:S03]  /*08f0*/  @P1 LOP3.LUT R13, R13, R20, RZ, 0x3c, !PT ;  /* 0x000000140d0d1212 */ /* 0x008fc600078e3cff */
[----:B------:R-:W3:Y:S01]  /*0900*/  @P0 LDG.E R20, desc[UR4][R8.64+0xa8] ;  /* 0x0000a80408140981 */ /* 0x000ee2000c1e1900 */
[----:B----4-:R-:W-:-:S03]  /*0910*/  @P2 LOP3.LUT R13, R13, R26, RZ, 0x3c, !PT ;  /* 0x0000001a0d0d2212 */ /* 0x010fc600078e3cff */
[----:B------:R-:W4:Y:S01]  /*0920*/  @P5 LDG.E R26, desc[UR4][R8.64+0x104] ;  /* 0x00010404081a5981 */ /* 0x000f22000c1e1900 */
[----:B------:R-:W-:Y:S02]  /*0930*/  @P3 LOP3.LUT R13, R13, R28, RZ, 0x3c, !PT ;  /* 0x0000001c0d0d3212 */ /* 0x000fe400078e3cff */
[----:B------:R-:W-:Y:S02]  /*0940*/  @P0 LOP3.LUT R4, R4, R19, RZ, 0x3c, !PT ;  /* 0x0000001304040212 */ /* 0x000fe400078e3cff */
        /* <DEDUP_REMOVED lines=9> */
[----:B---3--:R-:W-:-:S03]  /*09e0*/  @P0 LOP3.LUT R5, R5, R20, RZ, 0x3c, !PT ;  /* 0x0000001405050212 */ /* 0x008fc600078e3cff */
[----:B------:R-:W3:Y:S01]  /*09f0*/  @P1 LDG.E R20, desc[UR4][R8.64+0xc4] ;  /* 0x0000c40408141981 */ /* 0x000ee2000c1e1900 */
[----:B--2---:R-:W-:-:S03]  /*0a00*/  @P1 LOP3.LUT R5, R5, R18, RZ, 0x3c, !PT ;  /* 0x0000001205051212 */ /* 0x004fc600078e3cff */
[----:B------:R-:W2:Y:S01]  /*0a10*/  @P3 LDG.E R18, desc[UR4][R8.64+0xe4] ;  /* 0x0000e40408123981 */ /* 0x000ea2000c1e1900 */
[----:B------:R-:W-:Y:S02]  /*0a20*/  LOP3.LUT P0, RZ, R24, 0x8000, RZ, 0xc0, !PT ;  /* 0x0000800018ff7812 */ /* 0x000fe4000780c0ff */
[----:B----4-:R-:W-:Y:S01]  /*0a30*/  @P5 LOP3.LUT R13, R13, R26, RZ, 0x3c, !PT ;  /* 0x0000001a0d0d5212 */ /* 0x010fe200078e3cff */
[----:B------:R-:W4:Y:S04]  /*0a40*/  @P2 LDG.E R24, desc[UR4][R8.64+0xd8] ;  /* 0x0000d80408182981 */ /* 0x000f28000c1e1900 */
[----:B------:R-:W4:Y:S01]  /*0a50*/  @P6 LDG.E R26, desc[UR4][R8.64+0x118] ;  /* 0x00011804081a6981 */ /* 0x000f22000c1e1900 */
[----:B------:R-:W-:Y:S02]  /*0a60*/  @P1 LOP3.LUT R2, R2, R19, RZ, 0x3c, !PT ;  /* 0x0000001302021212 */ /* 0x000fe400078e3cff */
[----:B------:R-:W-:Y:S01]  /*0a70*/  @P2 LOP3.LUT R5, R5, R22, RZ, 0x3c, !PT ;  /* 0x0000001605052212 */ /* 0x000fe200078e3cff */
[----:B------:R-:W4:Y:S04]  /*0a80*/  @P3 LDG.E R19, desc[UR4][R8.64+0xe8] ;  /* 0x0000e80408133981 */ /* 0x000f28000c1e1900 */
[----:B------:R-:W4:Y:S01]  /*0a90*/  @P4 LDG.E R22, desc[UR4][R8.64+0xf8] ;  /* 0x0000f80408164981 */ /* 0x000f22000c1e1900 */
[----:B------:R-:W-:-:S03]  /*0aa0*/  @P2 LOP3.LUT R4, R4, R21, RZ, 0x3c, !PT ;  /* 0x0000001504042212 */ /* 0x000fc600078e3cff */
[----:B------:R-:W4:Y:S01]  /*0ab0*/  @P4 LDG.E R21, desc[UR4][R8.64+0xf4] ;  /* 0x0000f40408154981 */ /* 0x000f22000c1e1900 */
[----:B------:R-:W-:-:S03]  /*0ac0*/  @P2 LOP3.LUT R2, R2, R23, RZ, 0x3c, !PT ;  /* 0x0000001702022212 */ /* 0x000fc600078e3cff */
[----:B------:R-:W4:Y:S01]  /*0ad0*/  @P4 LDG.E R23, desc[UR4][R8.64+0xfc] ;  /* 0x0000fc0408174981 */ /* 0x000f22000c1e1900 */
[----:B------:R-:W-:-:S03]  /*0ae0*/  @P3 LOP3.LUT R4, R4, R25, RZ, 0x3c, !PT ;  /* 0x0000001904043212 */ /* 0x000fc600078e3cff */
[----:B------:R-:W4:Y:S04]  /*0af0*/  @P5 LDG.E R25, desc[UR4][R8.64+0x108] ;  /* 0x0001080408195981 */ /* 0x000f28000c1e1900 */
[----:B------:R-:W4:Y:S01]  /*0b00*/  @P0 LDG.E R27, desc[UR4][R8.64+0x138] ;  /* 0x00013804081b0981 */ /* 0x000f22000c1e1900 */
[----:B---3--:R-:W-:-:S03]  /*0b10*/  @P1 LOP3.LUT R3, R3, R20, RZ, 0x3c, !PT ;  /* 0x0000001403031212 */ /* 0x008fc600078e3cff */
[----:B------:R-:W3:Y:S01]  /*0b20*/  @P3 LDG.E R20, desc[UR4][R8.64+0xec] ;  /* 0x0000ec0408143981 */ /* 0x000ee2000c1e1900 */
[----:B--2---:R-:W-:-:S03]  /*0b30*/  @P3 LOP3.LUT R5, R5, R18, RZ, 0x3c, !PT ;  /* 0x0000001205053212 */ /* 0x004fc600078e3cff */
[----:B------:R-:W2:Y:S01]  /*0b40*/  @P5 LDG.E R18, desc[UR4][R8.64+0x10c] ;  /* 0x00010c0408125981 */ /* 0x000ea2000c1e1900 */
        /* <DEDUP_REMOVED lines=22> */
[----:B------:R-:W-:-:S05]  /*0cb0*/  VIADD R17, R17, 0x10 ;  /* 0x0000001011117836 */ /* 0x000fca0000000000 */
[----:B------:R-:W-:Y:S02]  /*0cc0*/  ISETP.NE.AND P1, PT, R17, 0x20, PT ;  /* 0x000000201100780c */ /* 0x000fe40003f25270 */
[----:B------:R-:W-:Y:S02]  /*0cd0*/  @P5 LOP3.LUT R2, R2, R19, RZ, 0x3c, !PT ;  /* 0x0000001302025212 */ /* 0x000fe400078e3cff */
[----:B------:R-:W-:Y:S02]  /*0ce0*/  @P6 LOP3.LUT R4, R4, R21, RZ, 0x3c, !PT ;  /* 0x0000001504046212 */ /* 0x000fe400078e3cff */
[----:B------:R-:W-:Y:S02]  /*0cf0*/  @P6 LOP3.LUT R5, R5, R22, RZ, 0x3c, !PT ;  /* 0x0000001605056212 */ /* 0x000fe400078e3cff */
[----:B------:R-:W-:Y:S02]  /*0d00*/  @P6 LOP3.LUT R2, R2, R23, RZ, 0x3c, !PT ;  /* 0x0000001702026212 */ /* 0x000fe400078e3cff */
[----:B------:R-:W-:-:S02]  /*0d10*/  @P0 LOP3.LUT R4, R4, R25, RZ, 0x3c, !PT ;  /* 0x0000001904040212 */ /* 0x000fc400078e3cff */
[----:B------:R-:W-:Y:S02]  /*0d20*/  @P0 LOP3.LUT R2, R2, R27, RZ, 0x3c, !PT ;  /* 0x0000001b02020212 */ /* 0x000fe400078e3cff */
[----:B---3--:R-:W-:-:S04]  /*0d30*/  @P5 LOP3.LUT R3, R3, R20, RZ, 0x3c, !PT ;  /* 0x0000001403035212 */ /* 0x008fc800078e3cff */
[----:B--2---:R-:W-:Y:S02]  /*0d40*/  @P6 LOP3.LUT R3, R3, R18, RZ, 0x3c, !PT ;  /* 0x0000001203036212 */ /* 0x004fe400078e3cff */
[----:B----4-:R-:W-:Y:S02]  /*0d50*/  @P0 LOP3.LUT R5, R5, R24, RZ, 0x3c, !PT ;  /* 0x0000001805050212 */ /* 0x010fe400078e3cff */
[----:B------:R-:W-:Y:S01]  /*0d60*/  @P0 LOP3.LUT R3, R3, R26, RZ, 0x3c, !PT ;  /* 0x0000001a03030212 */ /* 0x000fe200078e3cff */
[----:B------:R-:W-:Y:S06]  /*0d70*/  @P1 BRA `(.L_x_6) ;  /* 0xfffffff400481947 */ /* 0x000fec000383ffff */
[----:B------:R-:W-:-:S05]  /*0d80*/  VIADD R15, R15, 0x1 ;  /* 0x000000010f0f7836 */ /* 0x000fca0000000000 */
[----:B------:R-:W-:-:S13]  /*0d90*/  ISETP.NE.AND P0, PT, R15, 0x5, PT ;  /* 0x000000050f00780c */ /* 0x000fda0003f05270 */
[----:B------:R-:W-:Y:S05]  /*0da0*/  @P0 BRA `(.L_x_7) ;  /* 0xfffffff400240947 */ /* 0x000fea000383ffff */
[----:B------:R-:W0:Y:S01]  /*0db0*/  LDC.64 R8, c[0x0][0x380] ;  /* 0x0000e000ff087b82 */ /* 0x000e220000000a00 */
[----:B------:R-:W-:Y:S01]  /*0dc0*/  VIADD R12, R12, 0x1 ;  /* 0x000000010c0c7836 */ /* 0x000fe20000000000 */
[----:B------:R-:W-:-:S04]  /*0dd0*/  LOP3.LUT R15, R0, 0x3, RZ, 0xc0, !PT ;  /* 0x00000003000f7812 */ /* 0x000fc800078ec0ff */
[----:B------:R-:W-:Y:S01]  /*0de0*/  ISETP.GE.U32.AND P0, PT, R12, R15, PT ;  /* 0x0000000f0c00720c */ /* 0x000fe20003f06070 */
[----:B0-----:R-:W-:-:S05]  /*0df0*/  IMAD.WIDE.U32 R8, R14, 0x30, R8 ;  /* 0x000000300e087825 */ /* 0x001fca00078e0008 */
[----:B------:R0:W-:Y:S04]  /*0e00*/  STG.E.64 desc[UR4][R8.64+0x8], R4 ;  /* 0x0000080408007986 */ /* 0x0001e8000c101b04 */
[----:B------:R0:W-:Y:S04]  /*0e10*/  STG.E.64 desc[UR4][R8.64+0x10], R2 ;  /* 0x0000100208007986 */ /* 0x0001e8000c101b04 */
[----:B------:R0:W-:Y:S01]  /*0e20*/  STG.E desc[UR4][R8.64+0x4], R13 ;  /* 0x0000040d08007986 */ /* 0x0001e2000c101904 */
[----:B------:R-:W-:Y:S05]  /*0e30*/  @!P0 BRA `(.L_x_8) ;  /* 0xfffffff000f08947 */ /* 0x000fea000383ffff */
.L_x_5:
[----:B------:R-:W-:Y:S05]  /*0e40*/  BSYNC.RECONVERGENT B1 ;  /* 0x0000000000017941 */ /* 0x000fea0003800200 */
.L_x_4:
[----:B------:R-:W-:Y:S01]  /*0e50*/  ISETP.GT.U32.AND P0, PT, R0, 0x3, PT ;  /* 0x000000030000780c */ /* 0x000fe20003f04070 */
[----:B------:R-:W-:Y:S01]  /*0e60*/  VIADD R10, R10, 0x1 ;  /* 0x000000010a0a7836 */ /* 0x000fe20000000000 */
[--C-:B------:R-:W-:Y:S02]  /*0e70*/  SHF.R.U64 R0, R0, 0x2, R11.reuse ;  /* 0x0000000200007819 */ /* 0x100fe4000000120b */
[----:B------:R-:W-:Y:S02]  /*0e80*/  ISETP.GT.U32.AND.EX P0, PT, R11, RZ, PT, P0 ;  /* 0x000000ff0b00720c */ /* 0x000fe40003f04100 */
[----:B------:R-:W-:-:S11]  /*0e90*/  SHF.R.U32.HI R11, RZ, 0x2, R11 ;  /* 0x00000002ff0b7819 */ /* 0x000fd6000001160b */
[----:B------:R-:W-:Y:S05]  /*0ea0*/  @P0 BRA `(.L_x_9) ;  /* 0xfffffff000b40947 */ /* 0x000fea000383ffff */
.L_x_3:
[----:B------:R-:W-:Y:S05]  /*0eb0*/  BSYNC.RECONVERGENT B0 ;  /* 0x0000000000007941 */ /* 0x000fea0003800200 */
.L_x_2:
[----:B0-----:R-:W0:Y:S01]  /*0ec0*/  S2R R5, SR_TID.X ;  /* 0x0000000000057919 */ /* 0x001e220000002100 */
[----:B------:R-:W0:Y:S02]  /*0ed0*/  LDC.64 R2, c[0x0][0x380] ;  /* 0x0000e000ff027b82 */ /* 0x000e240000000a00 */
[----:B0-----:R-:W-:-:S05]  /*0ee0*/  IMAD.WIDE.U32 R2, R5, 0x30, R2 ;  /* 0x0000003005027825 */ /* 0x001fca00078e0002 */
[----:B------:R-:W-:Y:S04]  /*0ef0*/  STG.E.64 desc[UR4][R2.64+0x18], RZ ;  /* 0x000018ff02007986 */ /* 0x000fe8000c101b04 */
[----:B------:R-:W-:Y:S04]  /*0f00*/  STG.E desc[UR4][R2.64+0x20], RZ ;  /* 0x000020ff02007986 */ /* 0x000fe8000c101904 */
[----:B------:R-:W-:Y:S01]  /*0f10*/  STG.E.64 desc[UR4][R2.64+0x28], RZ ;  /* 0x000028ff02007986 */ /* 0x000fe2000c101b04 */
[----:B------:R-:W-:Y:S05]  /*0f20*/  EXIT ;  /* 0x000000000000794d */ /* 0x000fea0003800000 */
.L_x_10:
        /* <DEDUP_REMOVED lines=13> */
.L_x_12:


//--------------------- .nv.global.init           --------------------------
	.section	.nv.global.init,"aw",@progbits
	.align	4
.nv.global.init:
	.type		mrg32k3aM1SubSeq,@object
	.size		mrg32k3aM1SubSeq,(mrg32k3aM2SubSeq - mrg32k3aM1SubSeq)
mrg32k3aM1SubSeq:
        /*0000*/ 	.byte	0x0b, 0xcc, 0xee, 0x04, 0x73, 0x29, 0x8b, 0x6f, 0xf6, 0x53, 0x03, 0xf6, 0x23, 0xf6, 0xea, 0xda
        /* <DEDUP_REMOVED lines=125> */
	.type		mrg32k3aM2SubSeq,@object
	.size		mrg32k3aM2SubSeq,(mrg32k3aM1 - mrg32k3aM2SubSeq)
mrg32k3aM2SubSeq:
        /* <DEDUP_REMOVED lines=126> */
	.type		mrg32k3aM1,@object
	.size		mrg32k3aM1,(mrg32k3aM1Seq - mrg32k3aM1)
mrg32k3aM1:
        /* <DEDUP_REMOVED lines=144> */
	.type		mrg32k3aM1Seq,@object
	.size		mrg32k3aM1Seq,(mrg32k3aM2 - mrg32k3aM1Seq)
mrg32k3aM1Seq:
        /* <DEDUP_REMOVED lines=144> */
	.type		mrg32k3aM2,@object
	.size		mrg32k3aM2,(mrg32k3aM2Seq - mrg32k3aM2)
mrg32k3aM2:
        /* <DEDUP_REMOVED lines=144> */
	.type		mrg32k3aM2Seq,@object
	.size		mrg32k3aM2Seq,(precalc_xorwow_matrix - mrg32k3aM2Seq)
mrg32k3aM2Seq:
        /* <DEDUP_REMOVED lines=144> */
	.type		precalc_xorwow_matrix,@object
	.size		precalc_xorwow_matrix,(precalc_xorwow_offset_matrix - precalc_xorwow_matrix)
precalc_xorwow_matrix:
        /* <DEDUP_REMOVED lines=6400> */
	.type		precalc_xorwow_offset_matrix,@object
	.size		precalc_xorwow_offset_matrix,($str - precalc_xorwow_offset_matrix)
precalc_xorwow_offset_matrix:
        /* <DEDUP_REMOVED lines=6400> */
	.type		$str,@object
	.size		$str,(.L_9 - $str)
$str:
        /*353c0*/ 	.byte	0x69, 0x6e, 0x64, 0x3d, 0x20, 0x25, 0x64, 0x2c, 0x20, 0x61, 0x6e, 0x64, 0x20, 0x6e, 0x75, 0x6d
        /*353d0*/ 	.byte	0x62, 0x65, 0x72, 0x20, 0x3d, 0x0a, 0x00
.L_9:


//--------------------- .nv.shared.reserved.0     --------------------------
	.section	.nv.shared.reserved.0,"aw",@nobits
	.weak		__nv_reservedSMEM_offset_0_alias
	.size		__nv_reservedSMEM_offset_0_alias, 0, 64
	.other		__nv_reservedSMEM_offset_0_alias,@"STO_CUDA_RESERVED_SHARED STV_DEFAULT"
__nv_reservedSMEM_offset_0_alias:
	.zero		0
	.zero		64


//--------------------- .nv.constant0._Z8generateP17curandStateXORWOW --------------------------
	.section	.nv.constant0._Z8generateP17curandStateXORWOW,"a",@progbits
	.sectionflags	@""
	.align	4
.nv.constant0._Z8generateP17curandStateXORWOW:
	.zero		904


//--------------------- .nv.constant0._Z12setup_kernelP17curandStateXORWOWm --------------------------
	.section	.nv.constant0._Z12setup_kernelP17curandStateXORWOWm,"a",@progbits
	.sectionflags	@""
	.align	4
.nv.constant0._Z12setup_kernelP17curandStateXORWOWm:
	.zero		912


//--------------------- SYMBOLS --------------------------

	.type		.nv.reservedSmem.offset0,@object
	.size		.nv.reservedSmem.offset0,0x4
	.type		vprintf,@function
